//
// Generated by NVIDIA NVVM Compiler
//
// Compiler Build ID: CL-36424714
// Cuda compilation tools, release 13.0, V13.0.88
// Based on NVVM 20.0.0
//

.version 9.0
.target sm_100
.address_size 64

	// .globl	step

.visible .entry step(
	.param .u64 .ptr .align 1 step_param_0,
	.param .u64 .ptr .align 1 step_param_1
)
{
	.reg .b32 	%r<45>;
	.reg .b64 	%rd<21>;

	ld.param.u64 	%rd1, [step_param_0];
	ld.param.u64 	%rd2, [step_param_1];
	cvta.to.global.u64 	%rd3, %rd2;
	cvta.to.global.u64 	%rd4, %rd1;
	mov.u32 	%r1, %ctaid.x;
	mov.u32 	%r2, %ntid.x;
	mov.u32 	%r3, %tid.x;
	mad.lo.s32 	%r4, %r1, %r2, %r3;
	cvt.u64.u32 	%rd5, %r4;
	mov.u32 	%r5, %ctaid.y;
	mov.u32 	%r6, %ntid.y;
	mul.lo.s32 	%r7, %r5, %r6;
	mov.u32 	%r8, %nctaid.x;
	cvt.u64.u32 	%rd6, %r8;
	mul.wide.u32 	%rd7, %r7, %r8;
	add.s64 	%rd8, %rd7, %rd5;
	shl.b64 	%rd9, %rd8, 2;
	add.s64 	%rd10, %rd4, %rd9;
	ld.global.u32 	%r9, [%rd10+64];
	mul.wide.s32 	%rd11, %r8, 4;
	xor.b64  	%rd12, %rd11, -4;
	add.s64 	%rd13, %rd10, %rd12;
	ld.global.u32 	%r10, [%rd13+64];
	sub.s64 	%rd14, %rd8, %rd6;
	shl.b64 	%rd15, %rd14, 2;
	add.s64 	%rd16, %rd4, %rd15;
	ld.global.u32 	%r11, [%rd16+64];
	ld.global.u32 	%r12, [%rd16+68];
	ld.global.u32 	%r13, [%rd10+60];
	ld.global.u32 	%r14, [%rd10+68];
	add.s64 	%rd17, %rd8, %rd6;
	shl.b64 	%rd18, %rd17, 2;
	add.s64 	%rd19, %rd18, %rd4;
	ld.global.u32 	%r15, [%rd19+60];
	ld.global.u32 	%r16, [%rd19+64];
	ld.global.u32 	%r17, [%rd19+68];
	xor.b32  	%r18, %r11, %r10;
	xor.b32  	%r19, %r18, %r12;
	and.b32  	%r20, %r11, %r10;
	and.b32  	%r21, %r18, %r12;
	or.b32  	%r22, %r21, %r20;
	xor.b32  	%r23, %r14, %r13;
	xor.b32  	%r24, %r23, %r15;
	and.b32  	%r25, %r14, %r13;
	and.b32  	%r26, %r23, %r15;
	or.b32  	%r27, %r26, %r25;
	xor.b32  	%r28, %r17, %r16;
	and.b32  	%r29, %r17, %r16;
	xor.b32  	%r30, %r24, %r19;
	xor.b32  	%r31, %r28, %r30;
	and.b32  	%r32, %r24, %r19;
	and.b32  	%r33, %r28, %r30;
	or.b32  	%r34, %r33, %r32;
	xor.b32  	%r35, %r27, %r22;
	and.b32  	%r36, %r27, %r22;
	and.b32  	%r37, %r35, %r29;
	or.b32  	%r38, %r37, %r36;
	or.b32  	%r39, %r31, %r9;
	xor.b32  	%r40, %r29, %r34;
	xor.b32  	%r41, %r40, %r35;
	not.b32 	%r42, %r38;
	and.b32  	%r43, %r39, %r42;
	and.b32  	%r44, %r43, %r41;
	add.s64 	%rd20, %rd3, %rd9;
	st.global.u32 	[%rd20+64], %r44;
	ret;

}


// ===== COMPILED SASS (sm_100) =====

	.target	sm_100

	.elftype	@"ET_EXEC"


//--------------------- .note.nv.tkinfo           --------------------------
	.section	.note.nv.tkinfo,"",@"SHT_NOTE"
	.sectionflags	@"SHF_NOTE_NV_TKINFO"
	.tkinfo
        /*0018*/ 	.word	0x00000002
        /*0030*/ 	.string	""
        /*0030*/ 	.string	"ptxas"
        /*0030*/ 	.string	"Cuda compilation tools, release 13.0, V13.0.88"
        /*0030*/ 	.string	"Build cuda_13.0.r13.0/compiler.36424714_0"
        /*0030*/ 	.string	"-arch sm_100 -m 64 "



//--------------------- .note.nv.cuinfo           --------------------------
	.section	.note.nv.cuinfo,"",@"SHT_NOTE"
	.sectionflags	@"SHF_NOTE_NV_CUINFO"
        /*0018*/ 	.short	0x0002
        /*001a*/ 	.short	0x0064
        /*001c*/ 	.short	0x0082
	.zero		2


//--------------------- .nv.info                  --------------------------
	.section	.nv.info,"",@"SHT_CUDA_INFO"
	.align	4


	//----- nvinfo : EIATTR_REGCOUNT
	.align		4
        /*0000*/ 	.byte	0x04, 0x2f
        /*0002*/ 	.short	(.L_1 - .L_0)
	.align		4
.L_0:
        /*0004*/ 	.word	index@(step)
        /*0008*/ 	.word	0x00000016


	//----- nvinfo : EIATTR_FRAME_SIZE
	.align		4
.L_1:
        /*000c*/ 	.byte	0x04, 0x11
        /*000e*/ 	.short	(.L_3 - .L_2)
	.align		4
.L_2:
        /*0010*/ 	.word	index@(step)
        /*0014*/ 	.word	0x00000000


	//----- nvinfo : EIATTR_MIN_STACK_SIZE
	.align		4
.L_3:
        /*0018*/ 	.byte	0x04, 0x12
        /*001a*/ 	.short	(.L_5 - .L_4)
	.align		4
.L_4:
        /*001c*/ 	.word	index@(step)
        /*0020*/ 	.word	0x00000000
.L_5:


//--------------------- .nv.compat                --------------------------
	.section	.nv.compat,"",@"SHT_CUDA_COMPAT_INFO"
	.align	4
        /*0000*/ 	.byte	0x02, 0x09, 0x00, 0x00, 0x02, 0x02, 0x01, 0x00, 0x02, 0x05, 0x05, 0x00, 0x03, 0x07, 0x01, 0x01
        /*0010*/ 	.byte	0x02, 0x03, 0x00, 0x00, 0x02, 0x06, 0x01, 0x00, 0x04, 0x0b, 0x08, 0x00, 0x09, 0x00, 0x00, 0x00
        /*0020*/ 	.byte	0x00, 0x00, 0x00, 0x00


//--------------------- .nv.info.step             --------------------------
	.section	.nv.info.step,"",@"SHT_CUDA_INFO"
	.sectionflags	@""
	.align	4


	//----- nvinfo : EIATTR_CUDA_API_VERSION
	.align		4
        /*0000*/ 	.byte	0x04, 0x37
        /*0002*/ 	.short	(.L_7 - .L_6)
.L_6:
        /*0004*/ 	.word	0x00000082


	//----- nvinfo : EIATTR_KPARAM_INFO
	.align		4
.L_7:
        /*0008*/ 	.byte	0x04, 0x17
        /*000a*/ 	.short	(.L_9 - .L_8)
.L_8:
        /*000c*/ 	.word	0x00000000
        /*0010*/ 	.short	0x0001
        /*0012*/ 	.short	0x0008
        /*0014*/ 	.byte	0x00, 0xf5, 0x21, 0x00


	//----- nvinfo : EIATTR_KPARAM_INFO
	.align		4
.L_9:
        /*0018*/ 	.byte	0x04, 0x17
        /*001a*/ 	.short	(.L_11 - .L_10)
.L_10:
        /*001c*/ 	.word	0x00000000
        /*0020*/ 	.short	0x0000
        /*0022*/ 	.short	0x0000
        /*0024*/ 	.byte	0x00, 0xf5, 0x21, 0x00


	//----- nvinfo : EIATTR_SPARSE_MMA_MASK
	.align		4
.L_11:
        /*0028*/ 	.byte	0x03, 0x50
        /*002a*/ 	.short	0x0000


	//----- nvinfo : EIATTR_MAXREG_COUNT
	.align		4
        /*002c*/ 	.byte	0x03, 0x1b
        /*002e*/ 	.short	0x00ff


	//----- nvinfo : EIATTR_MERCURY_ISA_VERSION
	.align		4
        /*0030*/ 	.byte	0x03, 0x5f
        /*0032*/ 	.short	0x0101


	//----- nvinfo : EIATTR_VRC_CTA_INIT_COUNT
	.align		4
        /*0034*/ 	.byte	0x02, 0x4a
	.zero		1
	.zero		1


	//----- nvinfo : EIATTR_EXIT_INSTR_OFFSETS
	.align		4
        /*0038*/ 	.byte	0x04, 0x1c
        /*003a*/ 	.short	(.L_13 - .L_12)


	//   ....[0]....
.L_12:
        /*003c*/ 	.word	0x00000380


	//----- nvinfo : EIATTR_CBANK_PARAM_SIZE
	.align		4
.L_13:
        /*0040*/ 	.byte	0x03, 0x19
        /*0042*/ 	.short	0x0010


	//----- nvinfo : EIATTR_PARAM_CBANK
	.align		4
        /*0044*/ 	.byte	0x04, 0x0a
        /*0046*/ 	.short	(.L_15 - .L_14)
	.align		4
.L_14:
        /*0048*/ 	.word	index@(.nv.constant0.step)
        /*004c*/ 	.short	0x0380
        /*004e*/ 	.short	0x0010


	//----- nvinfo : EIATTR_SW_WAR
	.align		4
.L_15:
        /*0050*/ 	.byte	0x04, 0x36
        /*0052*/ 	.short	(.L_17 - .L_16)
.L_16:
        /*0054*/ 	.word	0x00000008
.L_17:


//--------------------- .nv.callgraph             --------------------------
	.section	.nv.callgraph,"",@"SHT_CUDA_CALLGRAPH"
	.align	4
	.sectionentsize	8
	.align		4
        /*0000*/ 	.word	0x00000000
	.align		4
        /*0004*/ 	.word	0xffffffff
	.align		4
        /*0008*/ 	.word	0x00000000
	.align		4
        /*000c*/ 	.word	0xfffffffe
	.align		4
        /*0010*/ 	.word	0x00000000
	.align		4
        /*0014*/ 	.word	0xfffffffd
	.align		4
        /*0018*/ 	.word	0x00000000
	.align		4
        /*001c*/ 	.word	0xfffffffc


//--------------------- .text.step                --------------------------
	.section	.text.step,"ax",@progbits
	.align	128
        .global         step
        .type           step,@function
        .size           step,(.L_x_1 - step)
        .other          step,@"STO_CUDA_ENTRY STV_DEFAULT"
step:
.text.step:
[----:B------:R-:W-:Y:S01]  /*0000*/  LDC R1, c[0x0][0x37c] ;  /* 0x0000df00ff017b82 */ /* 0x000fe20000000800 */
[----:B------:R-:W0:Y:S07]  /*0010*/  S2R R3, SR_TID.X ;  /* 0x0000000000037919 */ /* 0x000e2e0000002100 */
[----:B------:R-:W1:Y:S01]  /*0020*/  S2UR UR4, SR_CTAID.Y ;  /* 0x00000000000479c3 */ /* 0x000e620000002600 */
[----:B------:R-:W2:Y:S07]  /*0030*/  LDCU.128 UR8, c[0x0][0x380] ;  /* 0x00007000ff0877ac */ /* 0x000eae0008000c00 */
[----:B------:R-:W0:Y:S08]  /*0040*/  S2UR UR6, SR_CTAID.X ;  /* 0x00000000000679c3 */ /* 0x000e300000002500 */
[----:B------:R-:W0:Y:S01]  /*0050*/  LDC R2, c[0x0][0x360] ;  /* 0x0000d800ff027b82 */ /* 0x000e220000000800 */
[----:B------:R-:W1:Y:S07]  /*0060*/  LDCU UR5, c[0x0][0x364] ;  /* 0x00006c80ff0577ac */ /* 0x000e6e0008000800 */
[----:B------:R-:W3:Y:S01]  /*0070*/  LDC R9, c[0x0][0x370] ;  /* 0x0000dc00ff097b82 */ /* 0x000ee20000000800 */
[----:B-1----:R-:W-:Y:S01]  /*0080*/  UIMAD UR4, UR4, UR5, URZ ;  /* 0x00000005040472a4 */ /* 0x002fe2000f8e02ff */
[----:B0-----:R-:W-:-:S02]  /*0090*/  IMAD R2, R2, UR6, R3 ;  /* 0x0000000602027c24 */ /* 0x001fc4000f8e0203 */
[----:B------:R-:W-:-:S03]  /*00a0*/  IMAD.MOV.U32 R3, RZ, RZ, RZ ;  /* 0x000000ffff037224 */ /* 0x000fc600078e00ff */
[----:B---3--:R-:W-:-:S05]  /*00b0*/  IMAD.WIDE.U32 R4, R9, UR4, R2 ;  /* 0x0000000409047c25 */ /* 0x008fca000f8e0002 */
[----:B------:R-:W0:Y:S01]  /*00c0*/  LDCU.64 UR4, c[0x0][0x358] ;  /* 0x00006b00ff0477ac */ /* 0x000e220008000a00 */
[----:B------:R-:W-:Y:S01]  /*00d0*/  IMAD.WIDE R6, R9, 0x4, RZ ;  /* 0x0000000409067825 */ /* 0x000fe200078e02ff */
[CC--:B------:R-:W-:Y:S02]  /*00e0*/  IADD3 R3, P1, PT, R4.reuse, -R9.reuse, RZ ;  /* 0x8000000904037210 */ /* 0x0c0fe40007f3e0ff */
[C---:B------:R-:W-:Y:S01]  /*00f0*/  IADD3 R10, P0, PT, R4.reuse, R9, RZ ;  /* 0x00000009040a7210 */ /* 0x040fe20007f1e0ff */
[----:B------:R-:W-:Y:S01]  /*0100*/  IMAD.SHL.U32 R0, R4, 0x4, RZ ;  /* 0x0000000404007824 */ /* 0x000fe200078e00ff */
[----:B------:R-:W-:Y:S02]  /*0110*/  LOP3.LUT R11, R6, 0xfffffffc, RZ, 0x3c, !PT ;  /* 0xfffffffc060b7812 */ /* 0x000fe400078e3cff */
[----:B------:R-:W-:Y:S02]  /*0120*/  IADD3.X R8, PT, PT, R5, -0x1, RZ, P1, !PT ;  /* 0xffffffff05087810 */ /* 0x000fe40000ffe4ff */
[----:B--2---:R-:W-:-:S02]  /*0130*/  LEA R6, P2, R3, UR8, 0x2 ;  /* 0x0000000803067c11 */ /* 0x004fc4000f8410ff */
[----:B------:R-:W-:Y:S02]  /*0140*/  IADD3 R2, P1, PT, R0, UR8, RZ ;  /* 0x0000000800027c10 */ /* 0x000fe4000ff3e0ff */
[--C-:B------:R-:W-:Y:S01]  /*0150*/  SHF.L.U64.HI R19, R4, 0x2, R5.reuse ;  /* 0x0000000204137819 */ /* 0x100fe20000010205 */
[----:B------:R-:W-:Y:S01]  /*0160*/  IMAD.X R5, RZ, RZ, R5, P0 ;  /* 0x000000ffff057224 */ /* 0x000fe200000e0605 */
[----:B------:R-:W-:Y:S02]  /*0170*/  LOP3.LUT R13, RZ, R7, RZ, 0x33, !PT ;  /* 0x00000007ff0d7212 */ /* 0x000fe400078e33ff */
[----:B------:R-:W-:Y:S02]  /*0180*/  LEA.HI.X R7, R3, UR9, R8, 0x2, P2 ;  /* 0x0000000903077c11 */ /* 0x000fe400090f1408 */
[----:B------:R-:W-:Y:S02]  /*0190*/  IADD3 R8, P0, PT, R11, R2, RZ ;  /* 0x000000020b087210 */ /* 0x000fe40007f1e0ff */
[----:B------:R-:W-:Y:S01]  /*01a0*/  IADD3.X R3, PT, PT, R19, UR9, RZ, P1, !PT ;  /* 0x0000000913037c10 */ /* 0x000fe20008ffe4ff */
[----:B0-----:R-:W2:Y:S01]  /*01b0*/  LDG.E R11, desc[UR4][R6.64+0x40] ;  /* 0x00004004060b7981 */ /* 0x001ea2000c1e1900 */
[----:B------:R-:W-:-:S03]  /*01c0*/  LEA R4, P1, R10, UR8, 0x2 ;  /* 0x000000080a047c11 */ /* 0x000fc6000f8210ff */
[----:B------:R-:W-:Y:S01]  /*01d0*/  IMAD.X R9, R13, 0x1, R3, P0 ;  /* 0x000000010d097824 */ /* 0x000fe200000e0603 */
[----:B------:R-:W-:Y:S01]  /*01e0*/  LEA.HI.X R5, R10, UR9, R5, 0x2, P1 ;  /* 0x000000090a057c11 */ /* 0x000fe200088f1405 */
[----:B------:R-:W2:Y:S04]  /*01f0*/  LDG.E R12, desc[UR4][R6.64+0x44] ;  /* 0x00004404060c7981 */ /* 0x000ea8000c1e1900 */
[----:B------:R-:W2:Y:S04]  /*0200*/  LDG.E R8, desc[UR4][R8.64+0x40] ;  /* 0x0000400408087981 */ /* 0x000ea8000c1e1900 */
[----:B------:R-:W3:Y:S04]  /*0210*/  LDG.E R13, desc[UR4][R2.64+0x3c] ;  /* 0x00003c04020d7981 */ /* 0x000ee8000c1e1900 */
[----:B------:R-:W3:Y:S04]  /*0220*/  LDG.E R14, desc[UR4][R2.64+0x44] ;  /* 0x00004404020e7981 */ /* 0x000ee8000c1e1900 */
[----:B------:R-:W3:Y:S04]  /*0230*/  LDG.E R15, desc[UR4][R4.64+0x3c] ;  /* 0x00003c04040f7981 */ /* 0x000ee8000c1e1900 */
[----:B------:R-:W4:Y:S04]  /*0240*/  LDG.E R16, desc[UR4][R4.64+0x40] ;  /* 0x0000400404107981 */ /* 0x000f28000c1e1900 */
[----:B------:R-:W4:Y:S04]  /*0250*/  LDG.E R17, desc[UR4][R4.64+0x44] ;  /* 0x0000440404117981 */ /* 0x000f28000c1e1900 */
[----:B------:R0:W5:Y:S02]  /*0260*/  LDG.E R10, desc[UR4][R2.64+0x40] ;  /* 0x00004004020a7981 */ /* 0x000164000c1e1900 */
[----:B0-----:R-:W-:-:S04]  /*0270*/  IADD3 R2, P0, PT, R0, UR10, RZ ;  /* 0x0000000a00027c10 */ /* 0x001fc8000ff1e0ff */
[----:B------:R-:W-:Y:S02]  /*0280*/  IADD3.X R3, PT, PT, R19, UR11, RZ, P0, !PT ;  /* 0x0000000b13037c10 */ /* 0x000fe400087fe4ff */
[----:B--2---:R-:W-:Y:S02]  /*0290*/  LOP3.LUT R18, R12, R11, R8, 0x96, !PT ;  /* 0x0000000b0c127212 */ /* 0x004fe400078e9608 */
[----:B------:R-:W-:Y:S02]  /*02a0*/  LOP3.LUT R11, R11, R8, R12, 0xe8, !PT ;  /* 0x000000080b0b7212 */ /* 0x000fe400078ee80c */
[----:B---3--:R-:W-:Y:S02]  /*02b0*/  LOP3.LUT R12, R14, R13, R15, 0xe8, !PT ;  /* 0x0000000d0e0c7212 */ /* 0x008fe400078ee80f */
[----:B------:R-:W-:Y:S02]  /*02c0*/  LOP3.LUT R13, R15, R14, R13, 0x96, !PT ;  /* 0x0000000e0f0d7212 */ /* 0x000fe400078e960d */
[----:B------:R-:W-:-:S02]  /*02d0*/  LOP3.LUT R8, R12, R11, RZ, 0x3c, !PT ;  /* 0x0000000b0c087212 */ /* 0x000fc400078e3cff */
[----:B----4-:R-:W-:Y:S02]  /*02e0*/  LOP3.LUT R6, R17, R16, RZ, 0x3c, !PT ;  /* 0x0000001011067212 */ /* 0x010fe400078e3cff */
[----:B------:R-:W-:Y:S02]  /*02f0*/  LOP3.LUT R8, R8, R17, R16, 0x80, !PT ;  /* 0x0000001108087212 */ /* 0x000fe400078e8010 */
[----:B------:R-:W-:Y:S02]  /*0300*/  LOP3.LUT R7, R13, R18, R6, 0xe8, !PT ;  /* 0x000000120d077212 */ /* 0x000fe400078ee806 */
[----:B------:R-:W-:Y:S02]  /*0310*/  LOP3.LUT R13, R6, R13, R18, 0x96, !PT ;  /* 0x0000000d060d7212 */ /* 0x000fe400078e9612 */
[----:B------:R-:W-:Y:S02]  /*0320*/  LOP3.LUT R7, R7, R17, R16, 0x78, !PT ;  /* 0x0000001107077212 */ /* 0x000fe400078e7810 */
[----:B------:R-:W-:-:S02]  /*0330*/  LOP3.LUT R8, R8, R12, R11, 0xf8, !PT ;  /* 0x0000000c08087212 */ /* 0x000fc400078ef80b */
[----:B------:R-:W-:Y:S02]  /*0340*/  LOP3.LUT R7, R7, R12, R11, 0x96, !PT ;  /* 0x0000000c07077212 */ /* 0x000fe400078e960b */
[----:B-----5:R-:W-:-:S04]  /*0350*/  LOP3.LUT R8, R8, R13, R10, 0xe, !PT ;  /* 0x0000000d08087212 */ /* 0x020fc800078e0e0a */
[----:B------:R-:W-:-:S05]  /*0360*/  LOP3.LUT R7, R8, R7, RZ, 0xc0, !PT ;  /* 0x0000000708077212 */ /* 0x000fca00078ec0ff */
[----:B------:R-:W-:Y:S01]  /*0370*/  STG.E desc[UR4][R2.64+0x40], R7 ;  /* 0x0000400702007986 */ /* 0x000fe2000c101904 */
[----:B------:R-:W-:Y:S05]  /*0380*/  EXIT ;  /* 0x000000000000794d */ /* 0x000fea0003800000 */
.L_x_0:
[----:B------:R-:W-:-:S00]  /*0390*/  BRA `(.L_x_0) ;  /* 0xfffffffc00fc7947 */ /* 0x000fc0000383ffff */
[----:B------:R-:W-:-:S00]  /*03a0*/  NOP ;  /* 0x0000000000007918 */ /* 0x000fc00000000000 */
        /* <DEDUP_REMOVED lines=13> */
.L_x_1:


//--------------------- .nv.shared.reserved.0     --------------------------
	.section	.nv.shared.reserved.0,"aw",@nobits
	.weak		__nv_reservedSMEM_offset_0_alias
	.size		__nv_reservedSMEM_offset_0_alias, 0, 64
	.other		__nv_reservedSMEM_offset_0_alias,@"STO_CUDA_RESERVED_SHARED STV_DEFAULT"
__nv_reservedSMEM_offset_0_alias:
	.zero		0
	.zero		64


//--------------------- .nv.constant0.step        --------------------------
	.section	.nv.constant0.step,"a",@progbits
	.sectionflags	@""
	.align	4
.nv.constant0.step:
	.zero		912


//--------------------- SYMBOLS --------------------------

	.type		.nv.reservedSmem.offset0,@object
	.size		.nv.reservedSmem.offset0,0x4
